	.headerflags	@"EF_CUDA_TEXMODE_UNIFIED EF_CUDA_64BIT_ADDRESS EF_CUDA_ACCELERATORS EF_CUDA_SM90 EF_CUDA_VIRTUAL_SM(EF_CUDA_SM90)"
	.elftype	@"ET_EXEC"


//--------------------- .nv.info                  --------------------------
	.section	.nv.info,"",@"SHT_CUDA_INFO"
	.align	4


	//----- nvinfo : EIATTR_REGCOUNT
	.align		4
        /*0000*/ 	.byte	0x04, 0x2f
        /*0002*/ 	.short	(.L_3 - .L_2)
	.align		4
.L_2:
        /*0004*/ 	.word	index@(triton_poi_fused__native_batch_norm_legit_no_training_relu_27)
        /*0008*/ 	.word	0x00000016


	//----- nvinfo : EIATTR_MIN_STACK_SIZE
	.align		4
.L_3:
        /*000c*/ 	.byte	0x04, 0x12
        /*000e*/ 	.short	(.L_5 - .L_4)
	.align		4
.L_4:
        /*0010*/ 	.word	index@(triton_poi_fused__native_batch_norm_legit_no_training_relu_27)
        /*0014*/ 	.word	0x00000000


	//----- nvinfo : EIATTR_FRAME_SIZE
	.align		4
.L_5:
        /*0018*/ 	.byte	0x04, 0x11
        /*001a*/ 	.short	(.L_7 - .L_6)
	.align		4
.L_6:
        /*001c*/ 	.word	index@(triton_poi_fused__native_batch_norm_legit_no_training_relu_27)
        /*0020*/ 	.word	0x00000000


	//----- nvinfo : EIATTR_MIN_STACK_SIZE
	.align		4
.L_7:
        /*0024*/ 	.byte	0x04, 0x12
        /*0026*/ 	.short	(.L_9 - .L_8)
	.align		4
.L_8:
        /*0028*/ 	.word	index@(triton_poi_fused__native_batch_norm_legit_no_training_relu_27)
        /*002c*/ 	.word	0x00000000
.L_9:


//--------------------- .nv.info.triton_poi_fused__native_batch_norm_legit_no_training_relu_27 --------------------------
	.section	.nv.info.triton_poi_fused__native_batch_norm_legit_no_training_relu_27,"",@"SHT_CUDA_INFO"
	.sectionflags	@""
	.align	4


	//----- nvinfo : EIATTR_CUDA_API_VERSION
	.align		4
        /*0000*/ 	.byte	0x04, 0x37
        /*0002*/ 	.short	(.L_11 - .L_10)
.L_10:
        /*0004*/ 	.word	0x0000007c


	//----- nvinfo : EIATTR_KPARAM_INFO
	.align		4
.L_11:
        /*0008*/ 	.byte	0x04, 0x17
        /*000a*/ 	.short	(.L_13 - .L_12)
.L_12:
        /*000c*/ 	.word	0x00000000
        /*0010*/ 	.short	0x0006
        /*0012*/ 	.short	0x0030
        /*0014*/ 	.byte	0x00, 0xf0, 0x11, 0x00


	//----- nvinfo : EIATTR_KPARAM_INFO
	.align		4
.L_13:
        /*0018*/ 	.byte	0x04, 0x17
        /*001a*/ 	.short	(.L_15 - .L_14)
.L_14:
        /*001c*/ 	.word	0x00000000
        /*0020*/ 	.short	0x0005
        /*0022*/ 	.short	0x0028
        /*0024*/ 	.byte	0x00, 0xf4, 0x21, 0x00


	//----- nvinfo : EIATTR_KPARAM_INFO
	.align		4
.L_15:
        /*0028*/ 	.byte	0x04, 0x17
        /*002a*/ 	.short	(.L_17 - .L_16)
.L_16:
        /*002c*/ 	.word	0x00000000
        /*0030*/ 	.short	0x0004
        /*0032*/ 	.short	0x0020
        /*0034*/ 	.byte	0x00, 0xf4, 0x21, 0x00


	//----- nvinfo : EIATTR_KPARAM_INFO
	.align		4
.L_17:
        /*0038*/ 	.byte	0x04, 0x17
        /*003a*/ 	.short	(.L_19 - .L_18)
.L_18:
        /*003c*/ 	.word	0x00000000
        /*0040*/ 	.short	0x0003
        /*0042*/ 	.short	0x0018
        /*0044*/ 	.byte	0x00, 0xf4, 0x21, 0x00


	//----- nvinfo : EIATTR_KPARAM_INFO
	.align		4
.L_19:
        /*0048*/ 	.byte	0x04, 0x17
        /*004a*/ 	.short	(.L_21 - .L_20)
.L_20:
        /*004c*/ 	.word	0x00000000
        /*0050*/ 	.short	0x0002
        /*0052*/ 	.short	0x0010
        /*0054*/ 	.byte	0x00, 0xf4, 0x21, 0x00


	//----- nvinfo : EIATTR_KPARAM_INFO
	.align		4
.L_21:
        /*0058*/ 	.byte	0x04, 0x17
        /*005a*/ 	.short	(.L_23 - .L_22)
.L_22:
        /*005c*/ 	.word	0x00000000
        /*0060*/ 	.short	0x0001
        /*0062*/ 	.short	0x0008
        /*0064*/ 	.byte	0x00, 0xf4, 0x21, 0x00


	//----- nvinfo : EIATTR_KPARAM_INFO
	.align		4
.L_23:
        /*0068*/ 	.byte	0x04, 0x17
        /*006a*/ 	.short	(.L_25 - .L_24)
.L_24:
        /*006c*/ 	.word	0x00000000
        /*0070*/ 	.short	0x0000
        /*0072*/ 	.short	0x0000
        /*0074*/ 	.byte	0x00, 0xf4, 0x21, 0x00


	//----- nvinfo : EIATTR_SPARSE_MMA_MASK
	.align		4
.L_25:
        /*0078*/ 	.byte	0x03, 0x50
        /*007a*/ 	.short	0x0000


	//----- nvinfo : EIATTR_MAXREG_COUNT
	.align		4
        /*007c*/ 	.byte	0x03, 0x1b
        /*007e*/ 	.short	0x00ff


	//----- nvinfo : EIATTR_EXIT_INSTR_OFFSETS
	.align		4
        /*0080*/ 	.byte	0x04, 0x1c
        /*0082*/ 	.short	(.L_27 - .L_26)


	//   ....[0]....
.L_26:
        /*0084*/ 	.word	0x00000490


	//   ....[1]....
        /*0088*/ 	.word	0x000004b0


	//----- nvinfo : EIATTR_REQNTID
	.align		4
.L_27:
        /*008c*/ 	.byte	0x04, 0x10
        /*008e*/ 	.short	(.L_29 - .L_28)
.L_28:
        /*0090*/ 	.word	0x00000080
        /*0094*/ 	.word	0x00000001
        /*0098*/ 	.word	0x00000001


	//----- nvinfo : EIATTR_CBANK_PARAM_SIZE
	.align		4
.L_29:
        /*009c*/ 	.byte	0x03, 0x19
        /*009e*/ 	.short	0x0034


	//----- nvinfo : EIATTR_PARAM_CBANK
	.align		4
        /*00a0*/ 	.byte	0x04, 0x0a
        /*00a2*/ 	.short	(.L_31 - .L_30)
	.align		4
.L_30:
        /*00a4*/ 	.word	index@(.nv.constant0.triton_poi_fused__native_batch_norm_legit_no_training_relu_27)
        /*00a8*/ 	.short	0x0210
        /*00aa*/ 	.short	0x0034


	//----- nvinfo : EIATTR_SW_WAR
	.align		4
.L_31:
        /*00ac*/ 	.byte	0x04, 0x36
        /*00ae*/ 	.short	(.L_33 - .L_32)
.L_32:
        /*00b0*/ 	.word	0x00000008
.L_33:


//--------------------- .nv.callgraph             --------------------------
	.section	.nv.callgraph,"",@"SHT_CUDA_CALLGRAPH"
	.align	4
	.sectionentsize	8
	.align		4
        /*0000*/ 	.word	0x00000000
	.align		4
        /*0004*/ 	.word	0xffffffff
	.align		4
        /*0008*/ 	.word	0x00000000
	.align		4
        /*000c*/ 	.word	0xfffffffe
	.align		4
        /*0010*/ 	.word	0x00000000
	.align		4
        /*0014*/ 	.word	0xfffffffd
	.align		4
        /*0018*/ 	.word	0x00000000
	.align		4
        /*001c*/ 	.word	0xfffffffc


//--------------------- .nv.constant4             --------------------------
	.section	.nv.constant4,"a",@progbits
	.align	8
	.align		8
.nv.constant4:
        /*0000*/ 	.dword	_$_str
	.align		8
        /*0008*/ 	.dword	_$_str_$_2


//--------------------- .text.triton_poi_fused__native_batch_norm_legit_no_training_relu_27 --------------------------
	.section	.text.triton_poi_fused__native_batch_norm_legit_no_training_relu_27,"ax",@progbits
	.align	128
        .global         triton_poi_fused__native_batch_norm_legit_no_training_relu_27
        .type           triton_poi_fused__native_batch_norm_legit_no_training_relu_27,@function
        .size           triton_poi_fused__native_batch_norm_legit_no_training_relu_27,(.L_x_1 - triton_poi_fused__native_batch_norm_legit_no_training_relu_27)
        .other          triton_poi_fused__native_batch_norm_legit_no_training_relu_27,@"STO_CUDA_ENTRY STV_DEFAULT"
triton_poi_fused__native_batch_norm_legit_no_training_relu_27:
.text.triton_poi_fused__native_batch_norm_legit_no_training_relu_27:
[----:B------:R-:W0:Y:S01]  /*0000*/  LDC R1, c[0x0][0x28] ;  /* 0x00000a00ff017b82 */ /* 0x000e220000000800 */
[----:B------:R-:W1:Y:S07]  /*0010*/  S2R R0, SR_TID.X ;  /* 0x0000000000007919 */ /* 0x000e6e0000002100 */
[----:B------:R-:W2:Y:S01]  /*0020*/  LDC.64 R8, c[0x0][0x220] ;  /* 0x00008800ff087b82 */ /* 0x000ea20000000a00 */
[----:B------:R-:W-:Y:S01]  /*0030*/  ULDC.64 UR4, c[0x0][0x208] ;  /* 0x0000820000047ab9 */ /* 0x000fe20000000a00 */
[----:B------:R-:W3:Y:S06]  /*0040*/  S2R R5, SR_CTAID.X ;  /* 0x0000000000057919 */ /* 0x000eec0000002500 */
[----:B------:R-:W4:Y:S08]  /*0050*/  LDC.64 R14, c[0x0][0x218] ;  /* 0x00008600ff0e7b82 */ /* 0x000f300000000a00 */
[----:B------:R-:W5:Y:S08]  /*0060*/  LDC.64 R12, c[0x0][0x210] ;  /* 0x00008400ff0c7b82 */ /* 0x000f700000000a00 */
[----:B------:R-:W4:Y:S01]  /*0070*/  LDC.64 R16, c[0x0][0x228] ;  /* 0x00008a00ff107b82 */ /* 0x000f220000000a00 */
[----:B-1----:R-:W-:-:S07]  /*0080*/  IMAD.SHL.U32 R0, R0, 0x2, RZ ;  /* 0x0000000200007824 */ /* 0x002fce00078e00ff */
[----:B------:R-:W1:Y:S01]  /*0090*/  LDC.64 R18, c[0x0][0x230] ;  /* 0x00008c00ff127b82 */ /* 0x000e620000000a00 */
[----:B---3--:R-:W-:Y:S02]  /*00a0*/  SHF.R.S32.HI R3, RZ, 0x17, R5 ;  /* 0x00000017ff037819 */ /* 0x008fe40000011405 */
[----:B------:R-:W-:Y:S02]  /*00b0*/  LOP3.LUT R0, R0, 0xfe, RZ, 0xc0, !PT ;  /* 0x000000fe00007812 */ /* 0x000fe400078ec0ff */
[----:B------:R-:W-:-:S03]  /*00c0*/  SGXT R3, R3, 0x1 ;  /* 0x000000010303781a */ /* 0x000fc60000000200 */
[----:B------:R-:W-:Y:S01]  /*00d0*/  IMAD R0, R5, 0x100, R0 ;  /* 0x0000010005007824 */ /* 0x000fe200078e0200 */
[----:B------:R-:W-:-:S04]  /*00e0*/  CS2R R4, SRZ ;  /* 0x0000000000047805 */ /* 0x000fc8000001ff00 */
[----:B------:R-:W-:Y:S02]  /*00f0*/  LEA.HI R3, R3, R0, RZ, 0x2 ;  /* 0x0000000003037211 */ /* 0x000fe400078f10ff */
[----:B------:R-:W-:Y:S02]  /*0100*/  ISETP.GE.AND P0, PT, R0, 0x200, PT ;  /* 0x000002000000780c */ /* 0x000fe40003f06270 */
[--C-:B------:R-:W-:Y:S02]  /*0110*/  SHF.R.S32.HI R2, RZ, 0x2, R3.reuse ;  /* 0x00000002ff027819 */ /* 0x100fe40000011403 */
[----:B------:R-:W-:-:S04]  /*0120*/  SHF.R.S32.HI R3, RZ, 0x1f, R3 ;  /* 0x0000001fff037819 */ /* 0x000fc80000011403 */
[----:B------:R-:W-:-:S04]  /*0130*/  LEA.HI R3, R3, R2, RZ, 0x5 ;  /* 0x0000000203037211 */ /* 0x000fc800078f28ff */
[----:B------:R-:W-:-:S04]  /*0140*/  LOP3.LUT R3, R3, 0xffffffe0, RZ, 0xc0, !PT ;  /* 0xffffffe003037812 */ /* 0x000fc800078ec0ff */
[----:B------:R-:W-:-:S05]  /*0150*/  IADD3 R11, R2, -R3, RZ ;  /* 0x80000003020b7210 */ /* 0x000fca0007ffe0ff */
[----:B--2---:R-:W-:-:S05]  /*0160*/  IMAD.WIDE R8, R11, 0x4, R8 ;  /* 0x000000040b087825 */ /* 0x004fca00078e0208 */
[----:B------:R-:W2:Y:S04]  /*0170*/  @!P0 LDG.E.EL R4, desc[UR4][R8.64] ;  /* 0x0000000408048981 */ /* 0x000ea8000c2e1900 */
[----:B------:R3:W2:Y:S01]  /*0180*/  @!P0 LDG.E.EL R5, desc[UR4][R8.64] ;  /* 0x0000000408058981 */ /* 0x0006a2000c2e1900 */
[----:B------:R-:W-:Y:S02]  /*0190*/  CS2R R6, SRZ ;  /* 0x0000000000067805 */ /* 0x000fe4000001ff00 */
[----:B------:R-:W-:Y:S01]  /*01a0*/  CS2R R2, SRZ ;  /* 0x0000000000027805 */ /* 0x000fe2000001ff00 */
[----:B----4-:R-:W-:-:S04]  /*01b0*/  IMAD.WIDE R14, R11, 0x4, R14 ;  /* 0x000000040b0e7825 */ /* 0x010fc800078e020e */
[----:B-----5:R-:W-:Y:S01]  /*01c0*/  IMAD.WIDE R12, R0, 0x4, R12 ;  /* 0x00000004000c7825 */ /* 0x020fe200078e020c */
[----:B------:R-:W4:Y:S01]  /*01d0*/  @!P0 LDG.E.EL R7, desc[UR4][R14.64] ;  /* 0x000000040e078981 */ /* 0x000f22000c2e1900 */
[----:B---3--:R-:W-:Y:S02]  /*01e0*/  CS2R R8, SRZ ;  /* 0x0000000000087805 */ /* 0x008fe4000001ff00 */
[C---:B0-----:R-:W-:Y:S01]  /*01f0*/  IMAD.WIDE R16, R11.reuse, 0x4, R16 ;  /* 0x000000040b107825 */ /* 0x041fe200078e0210 */
[----:B------:R0:W3:Y:S03]  /*0200*/  @!P0 LDG.E.EL R6, desc[UR4][R14.64] ;  /* 0x000000040e068981 */ /* 0x0000e6000c2e1900 */
[----:B-1----:R-:W-:Y:S01]  /*0210*/  IMAD.WIDE R18, R11, 0x4, R18 ;  /* 0x000000040b127825 */ /* 0x002fe200078e0212 */
[----:B------:R1:W4:Y:S01]  /*0220*/  @!P0 LDG.E.64 R2, desc[UR4][R12.64] ;  /* 0x000000040c028981 */ /* 0x000322000c1e1b00 */
[----:B------:R-:W-:-:S03]  /*0230*/  CS2R R10, SRZ ;  /* 0x00000000000a7805 */ /* 0x000fc6000001ff00 */
[----:B------:R-:W5:Y:S04]  /*0240*/  @!P0 LDG.E.EL R9, desc[UR4][R18.64] ;  /* 0x0000000412098981 */ /* 0x000f68000c2e1900 */
[----:B------:R-:W5:Y:S04]  /*0250*/  @!P0 LDG.E.EL R10, desc[UR4][R16.64] ;  /* 0x00000004100a8981 */ /* 0x000f68000c2e1900 */
[----:B------:R-:W3:Y:S04]  /*0260*/  @!P0 LDG.E.EL R11, desc[UR4][R16.64] ;  /* 0x00000004100b8981 */ /* 0x000ee8000c2e1900 */
[----:B------:R-:W3:Y:S01]  /*0270*/  @!P0 LDG.E.EL R8, desc[UR4][R18.64] ;  /* 0x0000000412088981 */ /* 0x000ee2000c2e1900 */
[----:B0-----:R-:W-:-:S02]  /*0280*/  IMAD.MOV.U32 R14, RZ, RZ, 0x3e800000 ;  /* 0x3e800000ff0e7424 */ /* 0x001fc400078e00ff */
[----:B--2---:R-:W-:Y:S01]  /*0290*/  FADD R4, R4, 9.9999997473787516356e-06 ;  /* 0x3727c5ac04047421 */ /* 0x004fe20000000000 */
[----:B------:R-:W-:-:S03]  /*02a0*/  FADD R5, R5, 9.9999997473787516356e-06 ;  /* 0x3727c5ac05057421 */ /* 0x000fc60000000000 */
[----:B-1----:R-:W0:Y:S08]  /*02b0*/  MUFU.SQRT R12, R4 ;  /* 0x00000004000c7308 */ /* 0x002e300000002000 */
[----:B------:R1:W2:Y:S01]  /*02c0*/  MUFU.SQRT R13, R5 ;  /* 0x00000005000d7308 */ /* 0x0002a20000002000 */
[C---:B0-----:R-:W-:Y:S02]  /*02d0*/  FSETP.GT.AND P1, PT, R12.reuse, 8.50705917302346158658e+37, PT ;  /* 0x7e8000000c00780b */ /* 0x041fe40003f24000 */
[----:B------:R-:W-:Y:S01]  /*02e0*/  FSETP.GEU.AND P3, PT, R12, 1.175494350822287508e-38, PT ;  /* 0x008000000c00780b */ /* 0x000fe20003f6e000 */
[----:B-1----:R-:W0:Y:S01]  /*02f0*/  LDC.64 R4, c[0x0][0x238] ;  /* 0x00008e00ff047b82 */ /* 0x002e220000000a00 */
[----:B--2---:R-:W-:-:S02]  /*0300*/  FSETP.GT.AND P2, PT, R13, 8.50705917302346158658e+37, PT ;  /* 0x7e8000000d00780b */ /* 0x004fc40003f44000 */
[----:B------:R-:W-:-:S07]  /*0310*/  FSETP.GEU.AND P4, PT, R13, 1.175494350822287508e-38, PT ;  /* 0x008000000d00780b */ /* 0x000fce0003f8e000 */
[----:B------:R-:W-:-:S04]  /*0320*/  @P1 FMUL R12, R12, 0.25 ;  /* 0x3e8000000c0c1820 */ /* 0x000fc80000400000 */
[----:B------:R-:W-:Y:S01]  /*0330*/  @!P3 FMUL R12, R12, 16777216 ;  /* 0x4b8000000c0cb820 */ /* 0x000fe20000400000 */
[----:B------:R-:W-:-:S04]  /*0340*/  @P2 FMUL R13, R13, 0.25 ;  /* 0x3e8000000d0d2820 */ /* 0x000fc80000400000 */
[----:B------:R-:W-:Y:S01]  /*0350*/  @!P4 FMUL R13, R13, 16777216 ;  /* 0x4b8000000d0dc820 */ /* 0x000fe20000400000 */
[----:B------:R-:W1:Y:S01]  /*0360*/  MUFU.RCP R12, R12 ;  /* 0x0000000c000c7308 */ /* 0x000e620000001000 */
[----:B------:R-:W-:-:S07]  /*0370*/  FSEL R15, R14, 1, P1 ;  /* 0x3f8000000e0f7808 */ /* 0x000fce0000800000 */
[----:B------:R-:W2:Y:S01]  /*0380*/  MUFU.RCP R13, R13 ;  /* 0x0000000d000d7308 */ /* 0x000ea20000001000 */
[----:B------:R-:W-:Y:S01]  /*0390*/  FSEL R14, R14, 1, P2 ;  /* 0x3f8000000e0e7808 */ /* 0x000fe20001000000 */
[----:B------:R-:W-:-:S04]  /*03a0*/  @!P3 FMUL R15, R15, 16777216 ;  /* 0x4b8000000f0fb820 */ /* 0x000fc80000400000 */
[----:B------:R-:W-:Y:S01]  /*03b0*/  @!P4 FMUL R14, R14, 16777216 ;  /* 0x4b8000000e0ec820 */ /* 0x000fe20000400000 */
[----:B----4-:R-:W-:Y:S01]  /*03c0*/  FADD R2, -R7, R2 ;  /* 0x0000000207027221 */ /* 0x010fe20000000100 */
[----:B---3--:R-:W-:Y:S01]  /*03d0*/  FADD R3, -R6, R3 ;  /* 0x0000000306037221 */ /* 0x008fe20000000100 */
[----:B-1----:R-:W-:Y:S01]  /*03e0*/  FMUL R15, R12, R15 ;  /* 0x0000000f0c0f7220 */ /* 0x002fe20000400000 */
[----:B--2---:R-:W-:-:S03]  /*03f0*/  FMUL R14, R13, R14 ;  /* 0x0000000e0d0e7220 */ /* 0x004fc60000400000 */
[----:B------:R-:W-:Y:S01]  /*0400*/  FMUL R2, R2, R15 ;  /* 0x0000000f02027220 */ /* 0x000fe20000400000 */
[----:B------:R-:W-:-:S03]  /*0410*/  FMUL R3, R3, R14 ;  /* 0x0000000e03037220 */ /* 0x000fc60000400000 */
[----:B-----5:R-:W-:Y:S01]  /*0420*/  FFMA R2, R2, R10, R9 ;  /* 0x0000000a02027223 */ /* 0x020fe20000000009 */
[----:B------:R-:W-:-:S04]  /*0430*/  FFMA R3, R3, R11, R8 ;  /* 0x0000000b03037223 */ /* 0x000fc80000000008 */
[----:B------:R-:W-:Y:S02]  /*0440*/  FSETP.GEU.AND P1, PT, R2, RZ, PT ;  /* 0x000000ff0200720b */ /* 0x000fe40003f2e000 */
[C---:B------:R-:W-:Y:S01]  /*0450*/  FSETP.GEU.AND P2, PT, R3.reuse, RZ, PT ;  /* 0x000000ff0300720b */ /* 0x040fe20003f4e000 */
[----:B0-----:R-:W-:Y:S01]  /*0460*/  IMAD.WIDE R4, R0, 0x4, R4 ;  /* 0x0000000400047825 */ /* 0x001fe200078e0204 */
[----:B------:R-:W-:Y:S02]  /*0470*/  FSEL R2, R2, RZ, P1 ;  /* 0x000000ff02027208 */ /* 0x000fe40000800000 */
[----:B------:R-:W-:Y:S01]  /*0480*/  FSEL R3, R3, RZ, P2 ;  /* 0x000000ff03037208 */ /* 0x000fe20001000000 */
[----:B------:R-:W-:Y:S08]  /*0490*/  @P0 EXIT ;  /* 0x000000000000094d */ /* 0x000ff00003800000 */
[----:B------:R-:W-:Y:S01]  /*04a0*/  STG.E.64 desc[UR4][R4.64], R2 ;  /* 0x0000000204007986 */ /* 0x000fe2000c101b04 */
[----:B------:R-:W-:Y:S05]  /*04b0*/  EXIT ;  /* 0x000000000000794d */ /* 0x000fea0003800000 */
.L_x_0:
[----:B------:R-:W-:-:S00]  /*04c0*/  BRA `(.L_x_0) ;  /* 0xfffffffc00fc7947 */ /* 0x000fc0000383ffff */
[----:B------:R-:W-:-:S00]  /*04d0*/  NOP ;  /* 0x0000000000007918 */ /* 0x000fc00000000000 */
        /* <DEDUP_REMOVED lines=10> */
.L_x_1:


//--------------------- .nv.global.init           --------------------------
	.section	.nv.global.init,"aw",@progbits
.nv.global.init:
	.type		_$_str,@object
	.size		_$_str,(_$_str_$_2 - _$_str)
_$_str:
        /*0000*/ 	.byte	0x5f, 0x5f, 0x43, 0x55, 0x44, 0x41, 0x5f, 0x46, 0x54, 0x5a, 0x00
	.type		_$_str_$_2,@object
	.size		_$_str_$_2,(.L_1 - _$_str_$_2)
_$_str_$_2:
        /*000b*/ 	.byte	0x5f, 0x5f, 0x43, 0x55, 0x44, 0x41, 0x5f, 0x50, 0x52, 0x45, 0x43, 0x5f, 0x53, 0x51, 0x52, 0x54
        /*001b*/ 	.byte	0x00
.L_1:


//--------------------- .nv.constant0.triton_poi_fused__native_batch_norm_legit_no_training_relu_27 --------------------------
	.section	.nv.constant0.triton_poi_fused__native_batch_norm_legit_no_training_relu_27,"a",@progbits
	.sectionflags	@""
	.align	4
.nv.constant0.triton_poi_fused__native_batch_norm_legit_no_training_relu_27:
	.zero		580
